	.headerflags	@"EF_CUDA_TEXMODE_UNIFIED EF_CUDA_64BIT_ADDRESS EF_CUDA_ACCELERATORS EF_CUDA_SM90 EF_CUDA_VIRTUAL_SM(EF_CUDA_SM90)"
	.elftype	@"ET_EXEC"


//--------------------- .nv.info                  --------------------------
	.section	.nv.info,"",@"SHT_CUDA_INFO"
	.align	4


	//----- nvinfo : EIATTR_REGCOUNT
	.align		4
        /*0000*/ 	.byte	0x04, 0x2f
        /*0002*/ 	.short	(.L_3 - .L_2)
	.align		4
.L_2:
        /*0004*/ 	.word	index@(triton_poi_fused__native_batch_norm_legit_no_training_relu_threshold_backward_41)
        /*0008*/ 	.word	0x00000028


	//----- nvinfo : EIATTR_MIN_STACK_SIZE
	.align		4
.L_3:
        /*000c*/ 	.byte	0x04, 0x12
        /*000e*/ 	.short	(.L_5 - .L_4)
	.align		4
.L_4:
        /*0010*/ 	.word	index@(triton_poi_fused__native_batch_norm_legit_no_training_relu_threshold_backward_41)
        /*0014*/ 	.word	0x00000000


	//----- nvinfo : EIATTR_FRAME_SIZE
	.align		4
.L_5:
        /*0018*/ 	.byte	0x04, 0x11
        /*001a*/ 	.short	(.L_7 - .L_6)
	.align		4
.L_6:
        /*001c*/ 	.word	index@(triton_poi_fused__native_batch_norm_legit_no_training_relu_threshold_backward_41)
        /*0020*/ 	.word	0x00000000


	//----- nvinfo : EIATTR_MIN_STACK_SIZE
	.align		4
.L_7:
        /*0024*/ 	.byte	0x04, 0x12
        /*0026*/ 	.short	(.L_9 - .L_8)
	.align		4
.L_8:
        /*0028*/ 	.word	index@(triton_poi_fused__native_batch_norm_legit_no_training_relu_threshold_backward_41)
        /*002c*/ 	.word	0x00000000
.L_9:


//--------------------- .nv.info.triton_poi_fused__native_batch_norm_legit_no_training_relu_threshold_backward_41 --------------------------
	.section	.nv.info.triton_poi_fused__native_batch_norm_legit_no_training_relu_threshold_backward_41,"",@"SHT_CUDA_INFO"
	.sectionflags	@""
	.align	4


	//----- nvinfo : EIATTR_CUDA_API_VERSION
	.align		4
        /*0000*/ 	.byte	0x04, 0x37
        /*0002*/ 	.short	(.L_11 - .L_10)
.L_10:
        /*0004*/ 	.word	0x0000007c


	//----- nvinfo : EIATTR_KPARAM_INFO
	.align		4
.L_11:
        /*0008*/ 	.byte	0x04, 0x17
        /*000a*/ 	.short	(.L_13 - .L_12)
.L_12:
        /*000c*/ 	.word	0x00000000
        /*0010*/ 	.short	0x0008
        /*0012*/ 	.short	0x003c
        /*0014*/ 	.byte	0x00, 0xf0, 0x11, 0x00


	//----- nvinfo : EIATTR_KPARAM_INFO
	.align		4
.L_13:
        /*0018*/ 	.byte	0x04, 0x17
        /*001a*/ 	.short	(.L_15 - .L_14)
.L_14:
        /*001c*/ 	.word	0x00000000
        /*0020*/ 	.short	0x0007
        /*0022*/ 	.short	0x0038
        /*0024*/ 	.byte	0x00, 0xf0, 0x11, 0x00


	//----- nvinfo : EIATTR_KPARAM_INFO
	.align		4
.L_15:
        /*0028*/ 	.byte	0x04, 0x17
        /*002a*/ 	.short	(.L_17 - .L_16)
.L_16:
        /*002c*/ 	.word	0x00000000
        /*0030*/ 	.short	0x0006
        /*0032*/ 	.short	0x0030
        /*0034*/ 	.byte	0x00, 0xf4, 0x21, 0x00


	//----- nvinfo : EIATTR_KPARAM_INFO
	.align		4
.L_17:
        /*0038*/ 	.byte	0x04, 0x17
        /*003a*/ 	.short	(.L_19 - .L_18)
.L_18:
        /*003c*/ 	.word	0x00000000
        /*0040*/ 	.short	0x0005
        /*0042*/ 	.short	0x0028
        /*0044*/ 	.byte	0x00, 0xf4, 0x21, 0x00


	//----- nvinfo : EIATTR_KPARAM_INFO
	.align		4
.L_19:
        /*0048*/ 	.byte	0x04, 0x17
        /*004a*/ 	.short	(.L_21 - .L_20)
.L_20:
        /*004c*/ 	.word	0x00000000
        /*0050*/ 	.short	0x0004
        /*0052*/ 	.short	0x0020
        /*0054*/ 	.byte	0x00, 0xf4, 0x21, 0x00


	//----- nvinfo : EIATTR_KPARAM_INFO
	.align		4
.L_21:
        /*0058*/ 	.byte	0x04, 0x17
        /*005a*/ 	.short	(.L_23 - .L_22)
.L_22:
        /*005c*/ 	.word	0x00000000
        /*0060*/ 	.short	0x0003
        /*0062*/ 	.short	0x0018
        /*0064*/ 	.byte	0x00, 0xf4, 0x21, 0x00


	//----- nvinfo : EIATTR_KPARAM_INFO
	.align		4
.L_23:
        /*0068*/ 	.byte	0x04, 0x17
        /*006a*/ 	.short	(.L_25 - .L_24)
.L_24:
        /*006c*/ 	.word	0x00000000
        /*0070*/ 	.short	0x0002
        /*0072*/ 	.short	0x0010
        /*0074*/ 	.byte	0x00, 0xf4, 0x21, 0x00


	//----- nvinfo : EIATTR_KPARAM_INFO
	.align		4
.L_25:
        /*0078*/ 	.byte	0x04, 0x17
        /*007a*/ 	.short	(.L_27 - .L_26)
.L_26:
        /*007c*/ 	.word	0x00000000
        /*0080*/ 	.short	0x0001
        /*0082*/ 	.short	0x0008
        /*0084*/ 	.byte	0x00, 0xf4, 0x21, 0x00


	//----- nvinfo : EIATTR_KPARAM_INFO
	.align		4
.L_27:
        /*0088*/ 	.byte	0x04, 0x17
        /*008a*/ 	.short	(.L_29 - .L_28)
.L_28:
        /*008c*/ 	.word	0x00000000
        /*0090*/ 	.short	0x0000
        /*0092*/ 	.short	0x0000
        /*0094*/ 	.byte	0x00, 0xf4, 0x21, 0x00


	//----- nvinfo : EIATTR_SPARSE_MMA_MASK
	.align		4
.L_29:
        /*0098*/ 	.byte	0x03, 0x50
        /*009a*/ 	.short	0x0000


	//----- nvinfo : EIATTR_MAXREG_COUNT
	.align		4
        /*009c*/ 	.byte	0x03, 0x1b
        /*009e*/ 	.short	0x00ff


	//----- nvinfo : EIATTR_EXIT_INSTR_OFFSETS
	.align		4
        /*00a0*/ 	.byte	0x04, 0x1c
        /*00a2*/ 	.short	(.L_31 - .L_30)


	//   ....[0]....
.L_30:
        /*00a4*/ 	.word	0x000013f0


	//   ....[1]....
        /*00a8*/ 	.word	0x00001410


	//----- nvinfo : EIATTR_REQNTID
	.align		4
.L_31:
        /*00ac*/ 	.byte	0x04, 0x10
        /*00ae*/ 	.short	(.L_33 - .L_32)
.L_32:
        /*00b0*/ 	.word	0x00000100
        /*00b4*/ 	.word	0x00000001
        /*00b8*/ 	.word	0x00000001


	//----- nvinfo : EIATTR_CBANK_PARAM_SIZE
	.align		4
.L_33:
        /*00bc*/ 	.byte	0x03, 0x19
        /*00be*/ 	.short	0x0040


	//----- nvinfo : EIATTR_PARAM_CBANK
	.align		4
        /*00c0*/ 	.byte	0x04, 0x0a
        /*00c2*/ 	.short	(.L_35 - .L_34)
	.align		4
.L_34:
        /*00c4*/ 	.word	index@(.nv.constant0.triton_poi_fused__native_batch_norm_legit_no_training_relu_threshold_backward_41)
        /*00c8*/ 	.short	0x0210
        /*00ca*/ 	.short	0x0040


	//----- nvinfo : EIATTR_SW_WAR
	.align		4
.L_35:
        /*00cc*/ 	.byte	0x04, 0x36
        /*00ce*/ 	.short	(.L_37 - .L_36)
.L_36:
        /*00d0*/ 	.word	0x00000008
.L_37:


//--------------------- .nv.callgraph             --------------------------
	.section	.nv.callgraph,"",@"SHT_CUDA_CALLGRAPH"
	.align	4
	.sectionentsize	8
	.align		4
        /*0000*/ 	.word	0x00000000
	.align		4
        /*0004*/ 	.word	0xffffffff
	.align		4
        /*0008*/ 	.word	0x00000000
	.align		4
        /*000c*/ 	.word	0xfffffffe
	.align		4
        /*0010*/ 	.word	0x00000000
	.align		4
        /*0014*/ 	.word	0xfffffffd
	.align		4
        /*0018*/ 	.word	0x00000000
	.align		4
        /*001c*/ 	.word	0xfffffffc


//--------------------- .nv.constant4             --------------------------
	.section	.nv.constant4,"a",@progbits
	.align	8
	.align		8
.nv.constant4:
        /*0000*/ 	.dword	_$_str
	.align		8
        /*0008*/ 	.dword	_$_str_$_2


//--------------------- .text.triton_poi_fused__native_batch_norm_legit_no_training_relu_threshold_backward_41 --------------------------
	.section	.text.triton_poi_fused__native_batch_norm_legit_no_training_relu_threshold_backward_41,"ax",@progbits
	.sectionflags	@"SHF_BARRIERS=1"
	.align	128
        .global         triton_poi_fused__native_batch_norm_legit_no_training_relu_threshold_backward_41
        .type           triton_poi_fused__native_batch_norm_legit_no_training_relu_threshold_backward_41,@function
        .size           triton_poi_fused__native_batch_norm_legit_no_training_relu_threshold_backward_41,(.L_x_1 - triton_poi_fused__native_batch_norm_legit_no_training_relu_threshold_backward_41)
        .other          triton_poi_fused__native_batch_norm_legit_no_training_relu_threshold_backward_41,@"STO_CUDA_ENTRY STV_DEFAULT"
triton_poi_fused__native_batch_norm_legit_no_training_relu_threshold_backward_41:
.text.triton_poi_fused__native_batch_norm_legit_no_training_relu_threshold_backward_41:
[----:B------:R-:W0:Y:S01]  /*0000*/  LDC R1, c[0x0][0x28] ;  /* 0x00000a00ff017b82 */ /* 0x000e220000000800 */
[----:B------:R-:W1:Y:S01]  /*0010*/  S2R R17, SR_CTAID.Y ;  /* 0x0000000000117919 */ /* 0x000e620000002600 */
[----:B------:R-:W-:Y:S01]  /*0020*/  CS2R R2, SRZ ;  /* 0x0000000000027805 */ /* 0x000fe2000001ff00 */
[----:B------:R-:W-:-:S05]  /*0030*/  ULDC.64 UR6, c[0x0][0x208] ;  /* 0x0000820000067ab9 */ /* 0x000fca0000000a00 */
[----:B------:R-:W2:Y:S01]  /*0040*/  LDC.64 R34, c[0x0][0x210] ;  /* 0x00008400ff227b82 */ /* 0x000ea20000000a00 */
[----:B------:R-:W3:Y:S01]  /*0050*/  S2R R12, SR_TID.X ;  /* 0x00000000000c7919 */ /* 0x000ee20000002100 */
[----:B-1----:R-:W-:Y:S02]  /*0060*/  IMAD.SHL.U32 R17, R17, 0x8, RZ ;  /* 0x0000000811117824 */ /* 0x002fe400078e00ff */
[----:B---3--:R-:W-:-:S05]  /*0070*/  IMAD.SHL.U32 R0, R12, 0x2, RZ ;  /* 0x000000020c007824 */ /* 0x008fca00078e00ff */
[----:B------:R-:W-:-:S04]  /*0080*/  LOP3.LUT R6, R17, 0x6, R0, 0xf8, !PT ;  /* 0x0000000611067812 */ /* 0x000fc800078ef800 */
[----:B------:R-:W-:-:S13]  /*0090*/  ISETP.GE.AND P0, PT, R6, 0x8, PT ;  /* 0x000000080600780c */ /* 0x000fda0003f06270 */
[----:B------:R-:W1:Y:S02]  /*00a0*/  @!P0 LDC.64 R4, c[0x0][0x220] ;  /* 0x00008800ff048b82 */ /* 0x000e640000000a00 */
[----:B-1----:R1:W3:Y:S01]  /*00b0*/  @!P0 LDG.E.EL.64 R2, desc[UR6][R4.64] ;  /* 0x0000000604028981 */ /* 0x0022e2000c2e1b00 */
[----:B------:R-:W-:Y:S02]  /*00c0*/  SHF.R.U32.HI R32, RZ, 0x2, R12 ;  /* 0x00000002ff207819 */ /* 0x000fe4000001160c */
[----:B------:R-:W-:Y:S02]  /*00d0*/  CS2R R14, SRZ ;  /* 0x00000000000e7805 */ /* 0x000fe4000001ff00 */
[----:B------:R-:W-:Y:S01]  /*00e0*/  LOP3.LUT R0, R12, 0x80, RZ, 0xc0, !PT ;  /* 0x000000800c007812 */ /* 0x000fe200078ec0ff */
[----:B------:R-:W4:Y:S01]  /*00f0*/  S2R R13, SR_CTAID.X ;  /* 0x00000000000d7919 */ /* 0x000f220000002500 */
[----:B------:R-:W-:Y:S02]  /*0100*/  SGXT.U32 R32, R32, 0x5 ;  /* 0x000000052020781a */ /* 0x000fe40000000000 */
[----:B------:R-:W-:-:S02]  /*0110*/  CS2R R8, SRZ ;  /* 0x0000000000087805 */ /* 0x000fc4000001ff00 */
[----:B------:R-:W-:Y:S02]  /*0120*/  SHF.R.U32.HI R7, RZ, 0x2, R0 ;  /* 0x00000002ff077819 */ /* 0x000fe40000011600 */
[----:B------:R-:W-:Y:S02]  /*0130*/  CS2R R10, SRZ ;  /* 0x00000000000a7805 */ /* 0x000fe4000001ff00 */
[----:B------:R-:W-:Y:S01]  /*0140*/  LOP3.LUT R32, R32, R7, RZ, 0xfc, !PT ;  /* 0x0000000720207212 */ /* 0x000fe200078efcff */
[----:B----4-:R-:W-:-:S05]  /*0150*/  IMAD.SHL.U32 R13, R13, 0x200, RZ ;  /* 0x000002000d0d7824 */ /* 0x010fca00078e00ff */
[----:B------:R-:W-:-:S05]  /*0160*/  LOP3.LUT R7, R13, R32, RZ, 0xfc, !PT ;  /* 0x000000200d077212 */ /* 0x000fca00078efcff */
[----:B------:R-:W-:-:S04]  /*0170*/  IMAD R0, R6, 0x800, R7 ;  /* 0x0000080006007824 */ /* 0x000fc800078e0207 */
[----:B------:R-:W-:Y:S01]  /*0180*/  IMAD.SHL.U32 R0, R0, 0x2, RZ ;  /* 0x0000000200007824 */ /* 0x000fe200078e00ff */
[----:B------:R-:W-:-:S03]  /*0190*/  CS2R R18, SRZ ;  /* 0x0000000000127805 */ /* 0x000fc6000001ff00 */
[C-C-:B--2---:R-:W-:Y:S01]  /*01a0*/  IMAD.WIDE R24, R0.reuse, 0x4, R34.reuse ;  /* 0x0000000400187825 */ /* 0x144fe200078e0222 */
[C---:B-1----:R-:W-:Y:S02]  /*01b0*/  LOP3.LUT R4, R0.reuse, 0x100, RZ, 0xfc, !PT ;  /* 0x0000010000047812 */ /* 0x042fe400078efcff */
[C---:B------:R-:W-:Y:S02]  /*01c0*/  LOP3.LUT R5, R0.reuse, 0x180, RZ, 0xfc, !PT ;  /* 0x0000018000057812 */ /* 0x040fe400078efcff */
[----:B------:R-:W-:Y:S01]  /*01d0*/  LOP3.LUT R7, R0, 0x80, RZ, 0xfc, !PT ;  /* 0x0000008000077812 */ /* 0x000fe200078efcff */
[--C-:B------:R-:W-:Y:S01]  /*01e0*/  IMAD.WIDE R28, R4, 0x4, R34.reuse ;  /* 0x00000004041c7825 */ /* 0x100fe200078e0222 */
[----:B------:R-:W-:Y:S01]  /*01f0*/  LOP3.LUT R6, R0, 0x280, RZ, 0xfc, !PT ;  /* 0x0000028000067812 */ /* 0x000fe200078efcff */
[----:B------:R-:W2:Y:S02]  /*0200*/  @!P0 LDG.E.EL.64 R8, desc[UR6][R24.64] ;  /* 0x0000000618088981 */ /* 0x000ea4000c2e1b00 */
[----:B------:R-:W-:-:S02]  /*0210*/  IMAD.WIDE R26, R7, 0x4, R34 ;  /* 0x00000004071a7825 */ /* 0x000fc400078e0222 */
[----:B------:R1:W4:Y:S01]  /*0220*/  @!P0 LDG.E.EL.64 R14, desc[UR6][R28.64] ;  /* 0x000000061c0e8981 */ /* 0x000322000c2e1b00 */
[----:B------:R-:W-:Y:S02]  /*0230*/  CS2R R22, SRZ ;  /* 0x0000000000167805 */ /* 0x000fe4000001ff00 */
[----:B------:R-:W-:Y:S01]  /*0240*/  CS2R R20, SRZ ;  /* 0x0000000000147805 */ /* 0x000fe2000001ff00 */
[----:B------:R-:W5:Y:S01]  /*0250*/  @!P0 LDG.E.EL.64 R10, desc[UR6][R26.64] ;  /* 0x000000061a0a8981 */ /* 0x000f62000c2e1b00 */
[----:B-1----:R-:W-:-:S05]  /*0260*/  IMAD.WIDE R28, R5, 0x4, R34 ;  /* 0x00000004051c7825 */ /* 0x002fca00078e0222 */
[----:B------:R1:W2:Y:S01]  /*0270*/  @!P0 LDG.E.EL.64 R18, desc[UR6][R28.64] ;  /* 0x000000061c128981 */ /* 0x0002a2000c2e1b00 */
[----:B------:R-:W-:-:S05]  /*0280*/  IMAD.WIDE R24, R6, 0x4, R34 ;  /* 0x0000000406187825 */ /* 0x000fca00078e0222 */
[----:B------:R1:W2:Y:S02]  /*0290*/  @!P0 LDG.E.EL.64 R22, desc[UR6][R24.64] ;  /* 0x0000000618168981 */ /* 0x0002a4000c2e1b00 */
[----:B-1----:R-:W1:Y:S01]  /*02a0*/  @!P0 LDC.64 R28, c[0x0][0x218] ;  /* 0x00008600ff1c8b82 */ /* 0x002e620000000a00 */
[----:B------:R-:W-:Y:S01]  /*02b0*/  CS2R R24, SRZ ;  /* 0x0000000000187805 */ /* 0x000fe2000001ff00 */
[----:B---3--:R-:W-:Y:S01]  /*02c0*/  FADD R16, R3, 9.9999997473787516356e-06 ;  /* 0x3727c5ac03107421 */ /* 0x008fe20000000000 */
[----:B------:R-:W-:Y:S01]  /*02d0*/  FADD R2, R2, 9.9999997473787516356e-06 ;  /* 0x3727c5ac02027421 */ /* 0x000fe20000000000 */
[----:B------:R-:W-:-:S03]  /*02e0*/  LOP3.LUT R3, R0, 0x200, RZ, 0xfc, !PT ;  /* 0x0000020000037812 */ /* 0x000fc600078efcff */
[----:B------:R3:W-:Y:S08]  /*02f0*/  MUFU.SQRT R30, R2 ;  /* 0x00000002001e7308 */ /* 0x0007f00000002000 */
[----:B------:R-:W1:Y:S01]  /*0300*/  MUFU.SQRT R16, R16 ;  /* 0x0000001000107308 */ /* 0x000e620000002000 */
[----:B0-----:R-:W-:Y:S01]  /*0310*/  IMAD.WIDE R26, R3, 0x4, R34 ;  /* 0x00000004031a7825 */ /* 0x001fe200078e0222 */
[----:B---3--:R-:W-:-:S04]  /*0320*/  LOP3.LUT R2, R0, 0x300, RZ, 0xfc, !PT ;  /* 0x0000030000027812 */ /* 0x008fc800078efcff */
[----:B------:R0:W3:Y:S01]  /*0330*/  @!P0 LDG.E.EL.64 R20, desc[UR6][R26.64] ;  /* 0x000000061a148981 */ /* 0x0000e2000c2e1b00 */
[----:B-1----:R-:W-:Y:S01]  /*0340*/  FSETP.GT.AND P2, PT, R16, 8.50705917302346158658e+37, PT ;  /* 0x7e8000001000780b */ /* 0x002fe20003f44000 */
[----:B0-----:R-:W-:Y:S01]  /*0350*/  IMAD.WIDE R26, R2, 0x4, R34 ;  /* 0x00000004021a7825 */ /* 0x001fe200078e0222 */
[----:B------:R-:W-:-:S04]  /*0360*/  FSETP.GEU.AND P4, PT, R16, 1.175494350822287508e-38, PT ;  /* 0x008000001000780b */ /* 0x000fc80003f8e000 */
[----:B------:R0:W2:Y:S02]  /*0370*/  @!P0 LDG.E.EL.64 R24, desc[UR6][R26.64] ;  /* 0x000000061a188981 */ /* 0x0000a4000c2e1b00 */
[----:B0-----:R-:W-:-:S05]  /*0380*/  CS2R R26, SRZ ;  /* 0x00000000001a7805 */ /* 0x001fca000001ff00 */
[----:B------:R-:W-:Y:S01]  /*0390*/  @P2 FMUL R16, R16, 0.25 ;  /* 0x3e80000010102820 */ /* 0x000fe20000400000 */
[----:B------:R0:W2:Y:S03]  /*03a0*/  @!P0 LDG.E.EL.64 R26, desc[UR6][R28.64] ;  /* 0x000000061c1a8981 */ /* 0x0000a6000c2e1b00 */
[----:B------:R-:W-:-:S04]  /*03b0*/  @!P4 FMUL R16, R16, 16777216 ;  /* 0x4b8000001010c820 */ /* 0x000fc80000400000 */
[----:B------:R1:W-:Y:S01]  /*03c0*/  MUFU.RCP R33, R16 ;  /* 0x0000001000217308 */ /* 0x0003e20000001000 */
[----:B0-----:R-:W-:Y:S02]  /*03d0*/  CS2R R28, SRZ ;  /* 0x00000000001c7805 */ /* 0x001fe4000001ff00 */
[----:B-1----:R-:W-:-:S05]  /*03e0*/  LOP3.LUT R16, R0, 0x380, RZ, 0xfc, !PT ;  /* 0x0000038000107812 */ /* 0x002fca00078efcff */
[----:B------:R-:W-:-:S05]  /*03f0*/  IMAD.WIDE R34, R16, 0x4, R34 ;  /* 0x0000000410227825 */ /* 0x000fca00078e0222 */
[----:B------:R0:W3:Y:S01]  /*0400*/  @!P0 LDG.E.EL.64 R28, desc[UR6][R34.64] ;  /* 0x00000006221c8981 */ /* 0x0000e2000c2e1b00 */
[C---:B------:R-:W-:Y:S02]  /*0410*/  FSETP.GT.AND P1, PT, R30.reuse, 8.50705917302346158658e+37, PT ;  /* 0x7e8000001e00780b */ /* 0x040fe40003f24000 */
[----:B------:R-:W-:Y:S01]  /*0420*/  FSETP.GEU.AND P3, PT, R30, 1.175494350822287508e-38, PT ;  /* 0x008000001e00780b */ /* 0x000fe20003f6e000 */
[----:B------:R-:W-:-:S10]  /*0430*/  IMAD.MOV.U32 R37, RZ, RZ, 0x3e800000 ;  /* 0x3e800000ff257424 */ /* 0x000fd400078e00ff */
[----:B------:R-:W-:-:S04]  /*0440*/  @P1 FMUL R30, R30, 0.25 ;  /* 0x3e8000001e1e1820 */ /* 0x000fc80000400000 */
[----:B------:R-:W-:-:S04]  /*0450*/  @!P3 FMUL R30, R30, 16777216 ;  /* 0x4b8000001e1eb820 */ /* 0x000fc80000400000 */
[----:B------:R-:W1:Y:S01]  /*0460*/  MUFU.RCP R31, R30 ;  /* 0x0000001e001f7308 */ /* 0x000e620000001000 */
[----:B------:R-:W-:-:S05]  /*0470*/  FSEL R36, R37, 1, P1 ;  /* 0x3f80000025247808 */ /* 0x000fca0000800000 */
[----:B------:R-:W-:-:S04]  /*0480*/  @!P3 FMUL R36, R36, 16777216 ;  /* 0x4b8000002424b820 */ /* 0x000fc80000400000 */
[----:B-1----:R-:W-:Y:S01]  /*0490*/  FMUL R31, R31, R36 ;  /* 0x000000241f1f7220 */ /* 0x002fe20000400000 */
[----:B------:R-:W-:-:S05]  /*04a0*/  FSEL R36, R37, 1, P2 ;  /* 0x3f80000025247808 */ /* 0x000fca0001000000 */
[----:B------:R-:W-:-:S04]  /*04b0*/  @!P4 FMUL R36, R36, 16777216 ;  /* 0x4b8000002424c820 */ /* 0x000fc80000400000 */
[----:B------:R-:W-:Y:S02]  /*04c0*/  FMUL R30, R33, R36 ;  /* 0x00000024211e7220 */ /* 0x000fe40000400000 */
[----:B------:R-:W1:Y:S01]  /*04d0*/  @!P0 LDC.64 R36, c[0x0][0x228] ;  /* 0x00008a00ff248b82 */ /* 0x000e620000000a00 */
[----:B--2---:R-:W-:Y:S01]  /*04e0*/  FADD R33, -R27, R19 ;  /* 0x000000131b217221 */ /* 0x004fe20000000100 */
[----:B0-----:R-:W-:Y:S01]  /*04f0*/  FADD R34, -R26, R18 ;  /* 0x000000121a227221 */ /* 0x001fe20000000100 */
[----:B------:R-:W-:-:S06]  /*0500*/  CS2R R18, SRZ ;  /* 0x0000000000127805 */ /* 0x000fcc000001ff00 */
[----:B-1----:R0:W2:Y:S02]  /*0510*/  @!P0 LDG.E.EL.64 R18, desc[UR6][R36.64] ;  /* 0x0000000624128981 */ /* 0x0020a4000c2e1b00 */
[----:B0-----:R-:W0:Y:S01]  /*0520*/  @!P0 LDC.64 R36, c[0x0][0x230] ;  /* 0x00008c00ff248b82 */ /* 0x001e220000000a00 */
[C---:B------:R-:W-:Y:S01]  /*0530*/  FADD R9, -R27.reuse, R9 ;  /* 0x000000091b097221 */ /* 0x040fe20000000100 */
[C---:B-----5:R-:W-:Y:S01]  /*0540*/  FADD R11, -R27.reuse, R11 ;  /* 0x0000000b1b0b7221 */ /* 0x060fe20000000100 */
[C---:B----4-:R-:W-:Y:S01]  /*0550*/  FADD R15, -R27.reuse, R15 ;  /* 0x0000000f1b0f7221 */ /* 0x050fe20000000100 */
[C---:B---3--:R-:W-:Y:S01]  /*0560*/  FADD R21, -R27.reuse, R21 ;  /* 0x000000151b157221 */ /* 0x048fe20000000100 */
[C---:B------:R-:W-:Y:S01]  /*0570*/  FADD R23, -R27.reuse, R23 ;  /* 0x000000171b177221 */ /* 0x040fe20000000100 */
[C---:B------:R-:W-:Y:S01]  /*0580*/  FADD R25, -R27.reuse, R25 ;  /* 0x000000191b197221 */ /* 0x040fe20000000100 */
[----:B------:R-:W-:Y:S01]  /*0590*/  FADD R29, -R27, R29 ;  /* 0x0000001d1b1d7221 */ /* 0x000fe20000000100 */
[C---:B------:R-:W-:Y:S01]  /*05a0*/  FADD R27, -R26.reuse, R10 ;  /* 0x0000000a1a1b7221 */ /* 0x040fe20000000100 */
[C---:B------:R-:W-:Y:S01]  /*05b0*/  FADD R35, -R26.reuse, R14 ;  /* 0x0000000e1a237221 */ /* 0x040fe20000000100 */
[C---:B------:R-:W-:Y:S01]  /*05c0*/  FADD R10, -R26.reuse, R20 ;  /* 0x000000141a0a7221 */ /* 0x040fe20000000100 */
[C---:B------:R-:W-:Y:S01]  /*05d0*/  FADD R14, -R26.reuse, R22 ;  /* 0x000000161a0e7221 */ /* 0x040fe20000000100 */
[C---:B------:R-:W-:Y:S01]  /*05e0*/  FADD R22, -R26.reuse, R24 ;  /* 0x000000181a167221 */ /* 0x040fe20000000100 */
[C---:B------:R-:W-:Y:S01]  /*05f0*/  FADD R8, -R26.reuse, R8 ;  /* 0x000000081a087221 */ /* 0x040fe20000000100 */
[----:B------:R-:W-:Y:S01]  /*0600*/  FADD R28, -R26, R28 ;  /* 0x0000001c1a1c7221 */ /* 0x000fe20000000100 */
[C---:B------:R-:W-:Y:S01]  /*0610*/  FMUL R26, R31.reuse, R35 ;  /* 0x000000231f1a7220 */ /* 0x040fe20000400000 */
[C---:B------:R-:W-:Y:S01]  /*0620*/  FMUL R24, R31.reuse, R10 ;  /* 0x0000000a1f187220 */ /* 0x040fe20000400000 */
[C---:B------:R-:W-:Y:S01]  /*0630*/  FMUL R35, R30.reuse, R9 ;  /* 0x000000091e237220 */ /* 0x040fe20000400000 */
[----:B------:R-:W-:Y:S01]  /*0640*/  FMUL R10, R31, R22 ;  /* 0x000000161f0a7220 */ /* 0x000fe20000400000 */
[----:B------:R-:W-:Y:S01]  /*0650*/  FMUL R9, R30, R23 ;  /* 0x000000171e097220 */ /* 0x000fe20000400000 */
[----:B------:R-:W-:-:S06]  /*0660*/  CS2R R22, SRZ ;  /* 0x0000000000167805 */ /* 0x000fcc000001ff00 */
[----:B0-----:R-:W2:Y:S01]  /*0670*/  @!P0 LDG.E.EL.64 R22, desc[UR6][R36.64] ;  /* 0x0000000624168981 */ /* 0x001ea2000c2e1b00 */
[----:B------:R-:W0:Y:S01]  /*0680*/  S2UR UR5, SR_CgaCtaId ;  /* 0x00000000000579c3 */ /* 0x000e220000008800 */
[C---:B------:R-:W-:Y:S01]  /*0690*/  FMUL R20, R31.reuse, R34 ;  /* 0x000000221f147220 */ /* 0x040fe20000400000 */
[C---:B------:R-:W-:Y:S01]  /*06a0*/  FMUL R34, R30.reuse, R11 ;  /* 0x0000000b1e227220 */ /* 0x040fe20000400000 */
[C---:B------:R-:W-:Y:S01]  /*06b0*/  FMUL R8, R31.reuse, R8 ;  /* 0x000000081f087220 */ /* 0x040fe20000400000 */
[C---:B------:R-:W-:Y:S01]  /*06c0*/  FMUL R27, R31.reuse, R27 ;  /* 0x0000001b1f1b7220 */ /* 0x040fe20000400000 */
[C---:B------:R-:W-:Y:S01]  /*06d0*/  FMUL R14, R31.reuse, R14 ;  /* 0x0000000e1f0e7220 */ /* 0x040fe20000400000 */
[----:B------:R-:W-:Y:S01]  /*06e0*/  FMUL R31, R31, R28 ;  /* 0x0000001c1f1f7220 */ /* 0x000fe20000400000 */
[C---:B------:R-:W-:Y:S01]  /*06f0*/  FMUL R28, R30.reuse, R15 ;  /* 0x0000000f1e1c7220 */ /* 0x040fe20000400000 */
[C---:B------:R-:W-:Y:S01]  /*0700*/  FMUL R33, R30.reuse, R33 ;  /* 0x000000211e217220 */ /* 0x040fe20000400000 */
[C---:B------:R-:W-:Y:S01]  /*0710*/  FMUL R21, R30.reuse, R21 ;  /* 0x000000151e157220 */ /* 0x040fe20000400000 */
[C---:B------:R-:W-:Y:S01]  /*0720*/  FMUL R11, R30.reuse, R25 ;  /* 0x000000191e0b7220 */ /* 0x040fe20000400000 */
[----:B------:R-:W-:Y:S01]  /*0730*/  FMUL R30, R30, R29 ;  /* 0x0000001d1e1e7220 */ /* 0x000fe20000400000 */
[----:B------:R-:W-:-:S02]  /*0740*/  UMOV UR4, 0x400 ;  /* 0x0000040000047882 */ /* 0x000fc40000000000 */
[----:B0-----:R-:W-:Y:S01]  /*0750*/  UPRMT UR4, UR5, 0x654, UR4 ;  /* 0x0000065405047896 */ /* 0x001fe20008000004 */
[-CC-:B--2---:R-:W-:Y:S01]  /*0760*/  FFMA R15, R34, R19.reuse, R23.reuse ;  /* 0x00000013220f7223 */ /* 0x184fe20000000017 */
[----:B------:R-:W-:Y:S02]  /*0770*/  IMAD.SHL.U32 R34, R12, 0x400, RZ ;  /* 0x000004000c227824 */ /* 0x000fe400078e00ff */
[-CC-:B------:R-:W-:Y:S01]  /*0780*/  FFMA R25, R9, R19.reuse, R23.reuse ;  /* 0x0000001309197223 */ /* 0x180fe20000000017 */
[-CC-:B------:R-:W-:Y:S02]  /*0790*/  FFMA R9, R11, R19.reuse, R23.reuse ;  /* 0x000000130b097223 */ /* 0x180fe40000000017 */
[----:B------:R-:W-:Y:S01]  /*07a0*/  LOP3.LUT R34, R34, 0xc00, RZ, 0xc0, !PT ;  /* 0x00000c0022227812 */ /* 0x000fe200078ec0ff */
[-CC-:B------:R-:W-:Y:S01]  /*07b0*/  FFMA R36, R8, R18.reuse, R22.reuse ;  /* 0x0000001208247223 */ /* 0x180fe20000000016 */
[-CC-:B------:R-:W-:Y:S01]  /*07c0*/  FFMA R29, R35, R19.reuse, R23.reuse ;  /* 0x00000013231d7223 */ /* 0x180fe20000000017 */
[-CC-:B------:R-:W-:Y:S01]  /*07d0*/  FFMA R28, R28, R19.reuse, R23.reuse ;  /* 0x000000131c1c7223 */ /* 0x180fe20000000017 */
[-CC-:B------:R-:W-:Y:S01]  /*07e0*/  FFMA R33, R33, R19.reuse, R23.reuse ;  /* 0x0000001321217223 */ /* 0x180fe20000000017 */
[-CC-:B------:R-:W-:Y:S01]  /*07f0*/  FFMA R21, R21, R19.reuse, R23.reuse ;  /* 0x0000001315157223 */ /* 0x180fe20000000017 */
[----:B------:R-:W-:Y:S01]  /*0800*/  FFMA R11, R30, R19, R23 ;  /* 0x000000131e0b7223 */ /* 0x000fe20000000017 */
[----:B------:R-:W-:Y:S01]  /*0810*/  LOP3.LUT R8, R34, 0x200, RZ, 0xfc, !PT ;  /* 0x0000020022087812 */ /* 0x000fe200078efcff */
[-CC-:B------:R-:W-:Y:S01]  /*0820*/  FFMA R19, R27, R18.reuse, R22.reuse ;  /* 0x000000121b137223 */ /* 0x180fe20000000016 */
[-CC-:B------:R-:W-:Y:S01]  /*0830*/  FFMA R27, R26, R18.reuse, R22.reuse ;  /* 0x000000121a1b7223 */ /* 0x180fe20000000016 */
[----:B------:R-:W-:Y:S01]  /*0840*/  FFMA R26, R31, R18, R22 ;  /* 0x000000121f1a7223 */ /* 0x000fe20000000016 */
[----:B------:R-:W-:-:S02]  /*0850*/  LOP3.LUT R32, R32, R34, RZ, 0xfc, !PT ;  /* 0x0000002220207212 */ /* 0x000fc400078efcff */
[----:B------:R-:W-:Y:S02]  /*0860*/  LEA.HI R31, R8, UR4, RZ, 0x19 ;  /* 0x00000004081f7c11 */ /* 0x000fe4000f8fc8ff */
[----:B------:R-:W-:Y:S01]  /*0870*/  LEA.HI R35, R34, UR4, RZ, 0x19 ;  /* 0x0000000422237c11 */ /* 0x000fe2000f8fc8ff */
[-CC-:B------:R-:W-:Y:S01]  /*0880*/  FFMA R20, R20, R18.reuse, R22.reuse ;  /* 0x0000001214147223 */ /* 0x180fe20000000016 */
[----:B------:R-:W-:Y:S02]  /*0890*/  FSETP.GEU.AND P2, PT, R36, RZ, PT ;  /* 0x000000ff2400720b */ /* 0x000fe40003f4e000 */
[----:B------:R-:W-:Y:S01]  /*08a0*/  FSETP.GEU.AND P3, PT, R29, RZ, PT ;  /* 0x000000ff1d00720b */ /* 0x000fe20003f6e000 */
[-CC-:B------:R-:W-:Y:S01]  /*08b0*/  FFMA R24, R24, R18.reuse, R22.reuse ;  /* 0x0000001218187223 */ /* 0x180fe20000000016 */
[----:B------:R-:W-:Y:S01]  /*08c0*/  FSETP.GEU.AND P4, PT, R19, RZ, PT ;  /* 0x000000ff1300720b */ /* 0x000fe20003f8e000 */
[C---:B------:R-:W-:Y:S01]  /*08d0*/  IMAD R34, R32.reuse, 0x4, R31 ;  /* 0x0000000420227824 */ /* 0x040fe200078e021f */
[----:B------:R-:W-:Y:S01]  /*08e0*/  FSETP.GEU.AND P5, PT, R15, RZ, PT ;  /* 0x000000ff0f00720b */ /* 0x000fe20003fae000 */
[----:B------:R-:W-:Y:S01]  /*08f0*/  IMAD R35, R32, 0x4, R35 ;  /* 0x0000000420237824 */ /* 0x000fe200078e0223 */
[----:B------:R-:W-:Y:S01]  /*0900*/  FSETP.GEU.AND P6, PT, R27, RZ, PT ;  /* 0x000000ff1b00720b */ /* 0x000fe20003fce000 */
[----:B------:R-:W-:Y:S01]  /*0910*/  FFMA R23, R14, R18, R22 ;  /* 0x000000120e177223 */ /* 0x000fe20000000016 */
[----:B------:R-:W-:-:S02]  /*0920*/  FSEL R31, R36, RZ, P2 ;  /* 0x000000ff241f7208 */ /* 0x000fc40001000000 */
[----:B------:R-:W-:Y:S02]  /*0930*/  FSETP.GEU.AND P1, PT, R28, RZ, PT ;  /* 0x000000ff1c00720b */ /* 0x000fe40003f2e000 */
[----:B------:R-:W-:Y:S01]  /*0940*/  FSEL R32, R29, RZ, P3 ;  /* 0x000000ff1d207208 */ /* 0x000fe20001800000 */
[----:B------:R-:W-:Y:S01]  /*0950*/  FFMA R10, R10, R18, R22 ;  /* 0x000000120a0a7223 */ /* 0x000fe20000000016 */
[----:B------:R-:W-:Y:S02]  /*0960*/  FSETP.GEU.AND P2, PT, R20, RZ, PT ;  /* 0x000000ff1400720b */ /* 0x000fe40003f4e000 */
[----:B------:R-:W-:Y:S02]  /*0970*/  FSEL R14, R19, RZ, P4 ;  /* 0x000000ff130e7208 */ /* 0x000fe40002000000 */
[----:B------:R-:W-:Y:S02]  /*0980*/  FSETP.GEU.AND P3, PT, R33, RZ, PT ;  /* 0x000000ff2100720b */ /* 0x000fe40003f6e000 */
[----:B------:R-:W-:Y:S01]  /*0990*/  FSEL R15, R15, RZ, P5 ;  /* 0x000000ff0f0f7208 */ /* 0x000fe20002800000 */
[----:B------:R-:W-:Y:S01]  /*09a0*/  STS [R35], R31 ;  /* 0x0000001f23007388 */ /* 0x000fe20000000800 */
[----:B------:R-:W-:-:S02]  /*09b0*/  FSETP.GEU.AND P4, PT, R24, RZ, PT ;  /* 0x000000ff1800720b */ /* 0x000fc40003f8e000 */
[----:B------:R-:W-:Y:S01]  /*09c0*/  FSEL R27, R27, RZ, P6 ;  /* 0x000000ff1b1b7208 */ /* 0x000fe20003000000 */
[----:B------:R-:W-:Y:S01]  /*09d0*/  STS [R34+0x800], R32 ;  /* 0x0008002022007388 */ /* 0x000fe20000000800 */
[----:B------:R-:W-:Y:S02]  /*09e0*/  FSETP.GEU.AND P5, PT, R21, RZ, PT ;  /* 0x000000ff1500720b */ /* 0x000fe40003fae000 */
[----:B------:R-:W-:Y:S01]  /*09f0*/  FSEL R28, R28, RZ, P1 ;  /* 0x000000ff1c1c7208 */ /* 0x000fe20000800000 */
[----:B------:R-:W-:Y:S01]  /*0a00*/  STS [R35+0x100], R14 ;  /* 0x0001000e23007388 */ /* 0x000fe20000000800 */
[----:B------:R-:W-:Y:S02]  /*0a10*/  FSETP.GEU.AND P6, PT, R23, RZ, PT ;  /* 0x000000ff1700720b */ /* 0x000fe40003fce000 */
[----:B------:R-:W-:Y:S01]  /*0a20*/  FSEL R29, R20, RZ, P2 ;  /* 0x000000ff141d7208 */ /* 0x000fe20001000000 */
[----:B------:R-:W-:Y:S01]  /*0a30*/  STS [R34+0x900], R15 ;  /* 0x0009000f22007388 */ /* 0x000fe20000000800 */
        /* <DEDUP_REMOVED lines=15> */
[----:B------:R-:W-:Y:S02]  /*0b30*/  FSEL R23, R10, RZ, P2 ;  /* 0x000000ff0a177208 */ /* 0x000fe40001000000 */
[----:B------:R-:W-:Y:S01]  /*0b40*/  FSEL R24, R9, RZ, P3 ;  /* 0x000000ff09187208 */ /* 0x000fe20001800000 */
[----:B------:R-:W-:Y:S01]  /*0b50*/  STS [R34+0xc00], R20 ;  /* 0x000c001422007388 */ /* 0x000fe20000000800 */
[----:B------:R-:W-:-:S02]  /*0b60*/  FSEL R25, R26, RZ, P4 ;  /* 0x000000ff1a197208 */ /* 0x000fc40002000000 */
[----:B------:R-:W-:Y:S01]  /*0b70*/  FSEL R26, R11, RZ, P5 ;  /* 0x000000ff0b1a7208 */ /* 0x000fe20002800000 */
[----:B------:R-:W-:Y:S04]  /*0b80*/  STS [R35+0x500], R21 ;  /* 0x0005001523007388 */ /* 0x000fe80000000800 */
[----:B------:R-:W-:Y:S04]  /*0b90*/  STS [R34+0xd00], R22 ;  /* 0x000d001622007388 */ /* 0x000fe80000000800 */
[----:B------:R-:W-:Y:S01]  /*0ba0*/  STS [R35+0x600], R23 ;  /* 0x0006001723007388 */ /* 0x000fe20000000800 */
[----:B------:R-:W-:-:S03]  /*0bb0*/  IMAD.SHL.U32 R30, R12, 0x4, RZ ;  /* 0x000000040c1e7824 */ /* 0x000fc600078e00ff */
[----:B------:R-:W-:Y:S04]  /*0bc0*/  STS [R34+0xe00], R24 ;  /* 0x000e001822007388 */ /* 0x000fe80000000800 */
[----:B------:R-:W-:Y:S04]  /*0bd0*/  STS [R35+0x700], R25 ;  /* 0x0007001923007388 */ /* 0x000fe80000000800 */
[----:B------:R0:W-:Y:S01]  /*0be0*/  STS [R34+0xf00], R26 ;  /* 0x000f001a22007388 */ /* 0x0001e20000000800 */
[----:B------:R-:W-:-:S04]  /*0bf0*/  SHF.R.U32.HI R8, RZ, 0x9, R30 ;  /* 0x00000009ff087819 */ /* 0x000fc8000001161e */
[----:B------:R-:W-:Y:S02]  /*0c00*/  SGXT.U32 R8, R8, 0x1 ;  /* 0x000000010808781a */ /* 0x000fe40000000000 */
[----:B------:R-:W-:Y:S02]  /*0c10*/  LOP3.LUT R33, R30, 0x3fc, RZ, 0xc0, !PT ;  /* 0x000003fc1e217812 */ /* 0x000fe400078ec0ff */
[----:B------:R-:W-:Y:S01]  /*0c20*/  LOP3.LUT R9, R8, 0x3fc, R30, 0xf8, !PT ;  /* 0x000003fc08097812 */ /* 0x000fe200078ef81e */
[----:B0-----:R-:W0:Y:S01]  /*0c30*/  LDC.64 R34, c[0x0][0x238] ;  /* 0x00008e00ff227b82 */ /* 0x001e220000000a00 */
[----:B------:R-:W-:Y:S02]  /*0c40*/  LEA R8, R8, UR4, 0x2 ;  /* 0x0000000408087c11 */ /* 0x000fe4000f8e10ff */
[----:B------:R-:W-:-:S05]  /*0c50*/  LEA R36, R9, UR4, 0x2 ;  /* 0x0000000409247c11 */ /* 0x000fca000f8e10ff */
[----:B------:R-:W-:Y:S01]  /*0c60*/  BAR.SYNC.DEFER_BLOCKING 0x0 ;  /* 0x0000000000007b1d */ /* 0x000fe20000010000 */
[----:B------:R-:W-:Y:S01]  /*0c70*/  IMAD R11, R33, 0x4, R8 ;  /* 0x00000004210b7824 */ /* 0x000fe200078e0208 */
[----:B------:R-:W-:-:S04]  /*0c80*/  SHF.R.U32.HI R12, RZ, 0x7, R12 ;  /* 0x00000007ff0c7819 */ /* 0x000fc8000001160c */
[----:B------:R-:W-:Y:S04]  /*0c90*/  LDS R9, [R11+0x4] ;  /* 0x000004000b097984 */ /* 0x000fe80000000800 */
[----:B------:R-:W-:Y:S04]  /*0ca0*/  LDS R8, [R36] ;  /* 0x0000000024087984 */ /* 0x000fe80000000800 */
[----:B------:R0:W-:Y:S04]  /*0cb0*/  LDS R10, [R36+0x8] ;  /* 0x00000800240a7984 */ /* 0x0001e80000000800 */
[----:B------:R-:W1:Y:S01]  /*0cc0*/  LDS R11, [R11+0xc] ;  /* 0x00000c000b0b7984 */ /* 0x000e620000000800 */
[----:B------:R-:W-:-:S04]  /*0cd0*/  SGXT.U32 R12, R12, 0x1 ;  /* 0x000000010c0c781a */ /* 0x000fc80000000000 */
[----:B------:R-:W-:Y:S02]  /*0ce0*/  LOP3.LUT R17, R12, R17, RZ, 0xfc, !PT ;  /* 0x000000110c117212 */ /* 0x000fe400078efcff */
[----:B------:R-:W-:Y:S02]  /*0cf0*/  LOP3.LUT R13, R13, 0x1fc, R30, 0xf8, !PT ;  /* 0x000001fc0d0d7812 */ /* 0x000fe400078ef81e */
[----:B------:R-:W-:Y:S02]  /*0d00*/  ISETP.GE.AND P1, PT, R17, 0x8, PT ;  /* 0x000000081100780c */ /* 0x000fe40003f26270 */
[----:B------:R-:W-:Y:S01]  /*0d10*/  LOP3.LUT R12, R33, 0x400, RZ, 0xfc, !PT ;  /* 0x00000400210c7812 */ /* 0x000fe200078efcff */
[----:B------:R-:W-:Y:S01]  /*0d20*/  IMAD R37, R17, 0x1000, R13 ;  /* 0x0000100011257824 */ /* 0x000fe200078e020d */
[----:B------:R-:W-:Y:S02]  /*0d30*/  FSETP.GTU.AND P3, PT, R31, RZ, PT ;  /* 0x000000ff1f00720b */ /* 0x000fe40003f6c000 */
[----:B------:R-:W-:Y:S01]  /*0d40*/  SHF.R.U32.HI R31, RZ, 0x9, R12 ;  /* 0x00000009ff1f7819 */ /* 0x000fe2000001160c */
[----:B0-----:R-:W-:-:S03]  /*0d50*/  IMAD.WIDE R36, R37, 0x4, R34 ;  /* 0x0000000425247825 */ /* 0x001fc600078e0222 */
[----:B------:R-:W-:Y:S02]  /*0d60*/  LEA R12, R31, UR4, 0x2 ;  /* 0x000000041f0c7c11 */ /* 0x000fe4000f8e10ff */
[----:B------:R-:W-:Y:S02]  /*0d70*/  LOP3.LUT R30, R31, 0x3fc, R30, 0xf8, !PT ;  /* 0x000003fc1f1e7812 */ /* 0x000fe400078ef81e */
[----:B------:R-:W-:Y:S02]  /*0d80*/  FSETP.GTU.AND P6, PT, R32, RZ, PT ;  /* 0x000000ff2000720b */ /* 0x000fe40003fcc000 */
[----:B------:R-:W-:Y:S01]  /*0d90*/  LEA R32, R30, UR4, 0x2 ;  /* 0x000000041e207c11 */ /* 0x000fe2000f8e10ff */
[----:B-1----:R0:W-:Y:S04]  /*0da0*/  @!P1 STG.E.128 desc[UR6][R36.64], R8 ;  /* 0x0000000824009986 */ /* 0x0021e8000c101d06 */
[----:B------:R1:W-:Y:S01]  /*0db0*/  LDS R8, [R32+0x1000] ;  /* 0x0010000020087984 */ /* 0x0003e20000000800 */
[----:B0-----:R-:W-:-:S05]  /*0dc0*/  IMAD R36, R33, 0x4, R12 ;  /* 0x0000000421247824 */ /* 0x001fca00078e020c */
[----:B------:R-:W-:Y:S04]  /*0dd0*/  LDS R9, [R36+0x1004] ;  /* 0x0010040024097984 */ /* 0x000fe80000000800 */
[----:B------:R-:W-:Y:S04]  /*0de0*/  LDS R10, [R36+0x1008] ;  /* 0x00100800240a7984 */ /* 0x000fe80000000800 */
[----:B------:R-:W0:Y:S01]  /*0df0*/  LDS R11, [R36+0x100c] ;  /* 0x00100c00240b7984 */ /* 0x000e220000000800 */
[----:B------:R-:W-:Y:S02]  /*0e00*/  LOP3.LUT R12, R17, 0x2, RZ, 0xfc, !PT ;  /* 0x00000002110c7812 */ /* 0x000fe400078efcff */
[----:B------:R-:W-:-:S02]  /*0e10*/  FSETP.GTU.AND P5, PT, R14, RZ, PT ;  /* 0x000000ff0e00720b */ /* 0x000fc40003fac000 */
[C---:B------:R-:W-:Y:S01]  /*0e20*/  ISETP.GE.AND P1, PT, R12.reuse, 0x8, PT ;  /* 0x000000080c00780c */ /* 0x040fe20003f26270 */
[----:B------:R-:W-:Y:S01]  /*0e30*/  IMAD R31, R12, 0x1000, R13 ;  /* 0x000010000c1f7824 */ /* 0x000fe200078e020d */
[C---:B------:R-:W-:Y:S02]  /*0e40*/  LOP3.LUT R12, R33.reuse, 0x800, RZ, 0xfc, !PT ;  /* 0x00000800210c7812 */ /* 0x040fe400078efcff */
[----:B------:R-:W-:Y:S02]  /*0e50*/  LOP3.LUT R14, R33, 0xc00, RZ, 0xfc, !PT ;  /* 0x00000c00210e7812 */ /* 0x000fe400078efcff */
[----:B------:R-:W-:Y:S02]  /*0e60*/  FSETP.GTU.AND P4, PT, R15, RZ, PT ;  /* 0x000000ff0f00720b */ /* 0x000fe40003f8c000 */
[----:B------:R-:W-:Y:S02]  /*0e70*/  SHF.R.U32.HI R15, RZ, 0x7, R12 ;  /* 0x00000007ff0f7819 */ /* 0x000fe4000001160c */
[----:B-1----:R-:W-:Y:S01]  /*0e80*/  SHF.R.U32.HI R32, RZ, 0x7, R14 ;  /* 0x00000007ff207819 */ /* 0x002fe2000001160e */
[----:B------:R-:W-:Y:S01]  /*0e90*/  IMAD.WIDE R30, R31, 0x4, R34 ;  /* 0x000000041f1e7825 */ /* 0x000fe200078e0222 */
[----:B------:R-:W-:-:S02]  /*0ea0*/  LOP3.LUT R15, R15, 0x14, RZ, 0xc0, !PT ;  /* 0x000000140f0f7812 */ /* 0x000fc400078ec0ff */
[----:B------:R-:W-:Y:S02]  /*0eb0*/  LOP3.LUT R32, R32, 0x1c, RZ, 0xc0, !PT ;  /* 0x0000001c20207812 */ /* 0x000fe400078ec0ff */
[C---:B------:R-:W-:Y:S02]  /*0ec0*/  LOP3.LUT R14, R17.reuse, 0x4, RZ, 0xfc, !PT ;  /* 0x00000004110e7812 */ /* 0x040fe400078efcff */
[----:B------:R-:W-:-:S03]  /*0ed0*/  LOP3.LUT R12, R17, 0x6, RZ, 0xfc, !PT ;  /* 0x00000006110c7812 */ /* 0x000fc600078efcff */
[--C-:B------:R-:W-:Y:S01]  /*0ee0*/  IMAD R17, R14, 0x1000, R13.reuse ;  /* 0x000010000e117824 */ /* 0x100fe200078e020d */
[----:B------:R-:W-:Y:S01]  /*0ef0*/  ISETP.GE.AND P2, PT, R12, 0x8, PT ;  /* 0x000000080c00780c */ /* 0x000fe20003f46270 */
[----:B0-----:R0:W-:Y:S01]  /*0f00*/  @!P1 STG.E.128 desc[UR6][R30.64], R8 ;  /* 0x000000081e009986 */ /* 0x0011e2000c101d06 */
[----:B------:R-:W-:Y:S01]  /*0f10*/  ISETP.GE.AND P1, PT, R14, 0x8, PT ;  /* 0x000000080e00780c */ /* 0x000fe20003f26270 */
[----:B0-----:R-:W-:Y:S02]  /*0f20*/  VIADD R8, R15, UR4 ;  /* 0x000000040f087c36 */ /* 0x001fe40008000000 */
[----:B------:R-:W-:Y:S02]  /*0f30*/  VIADD R10, R32, UR4 ;  /* 0x00000004200a7c36 */ /* 0x000fe40008000000 */
[----:B------:R-:W-:Y:S01]  /*0f40*/  IMAD R31, R12, 0x1000, R13 ;  /* 0x000010000c1f7824 */ /* 0x000fe200078e020d */
[----:B------:R-:W-:Y:S01]  /*0f50*/  SEL R30, RZ, 0x1, P3 ;  /* 0x00000001ff1e7807 */ /* 0x000fe20001800000 */
[C---:B------:R-:W-:Y:S01]  /*0f60*/  IMAD R32, R33.reuse, 0x4, R8 ;  /* 0x0000000421207824 */ /* 0x040fe200078e0208 */
[----:B------:R-:W-:Y:S01]  /*0f70*/  ULDC.64 UR4, c[0x0][0x240] ;  /* 0x0000900000047ab9 */ /* 0x000fe20000000a00 */
[----:B------:R-:W-:-:S03]  /*0f80*/  IMAD R33, R33, 0x4, R10 ;  /* 0x0000000421217824 */ /* 0x000fc600078e020a */
[----:B------:R-:W-:Y:S04]  /*0f90*/  LDS R8, [R32+0x2000] ;  /* 0x0020000020087984 */ /* 0x000fe80000000800 */
[----:B------:R-:W-:Y:S04]  /*0fa0*/  LDS R9, [R32+0x2004] ;  /* 0x0020040020097984 */ /* 0x000fe80000000800 */
[----:B------:R-:W-:Y:S04]  /*0fb0*/  LDS R10, [R32+0x2008] ;  /* 0x00200800200a7984 */ /* 0x000fe80000000800 */
[----:B------:R0:W1:Y:S04]  /*0fc0*/  LDS R11, [R32+0x200c] ;  /* 0x00200c00200b7984 */ /* 0x0000680000000800 */
[----:B------:R-:W-:Y:S04]  /*0fd0*/  LDS R12, [R33+0x3000] ;  /* 0x00300000210c7984 */ /* 0x000fe80000000800 */
[----:B------:R-:W-:Y:S04]  /*0fe0*/  LDS R13, [R33+0x3004] ;  /* 0x00300400210d7984 */ /* 0x000fe80000000800 */
[----:B------:R-:W-:Y:S04]  /*0ff0*/  LDS R14, [R33+0x3008] ;  /* 0x00300800210e7984 */ /* 0x000fe80000000800 */
[----:B------:R-:W2:Y:S01]  /*1000*/  LDS R15, [R33+0x300c] ;  /* 0x00300c00210f7984 */ /* 0x000ea20000000800 */
[----:B------:R-:W-:-:S02]  /*1010*/  FSETP.GTU.AND P3, PT, R27, RZ, PT ;  /* 0x000000ff1b00720b */ /* 0x000fc40003f6c000 */
[----:B------:R-:W-:Y:S02]  /*1020*/  SEL R27, RZ, 0x100, P6 ;  /* 0x00000100ff1b7807 */ /* 0x000fe40003000000 */
[----:B------:R-:W-:Y:S02]  /*1030*/  FSETP.GTU.AND P6, PT, R28, RZ, PT ;  /* 0x000000ff1c00720b */ /* 0x000fe40003fcc000 */
[----:B------:R-:W-:Y:S02]  /*1040*/  SEL R28, RZ, 0x1, P5 ;  /* 0x00000001ff1c7807 */ /* 0x000fe40002800000 */
[----:B------:R-:W-:Y:S02]  /*1050*/  FSETP.GTU.AND P5, PT, R29, RZ, PT ;  /* 0x000000ff1d00720b */ /* 0x000fe40003fac000 */
[----:B------:R-:W-:Y:S02]  /*1060*/  SEL R29, RZ, 0x100, P4 ;  /* 0x00000100ff1d7807 */ /* 0x000fe40002000000 */
        /* <DEDUP_REMOVED lines=12> */
[----:B------:R-:W-:Y:S01]  /*1130*/  FSETP.GTU.AND P6, PT, R24, RZ, PT ;  /* 0x000000ff1800720b */ /* 0x000fe20003fcc000 */
[----:B------:R-:W-:Y:S01]  /*1140*/  IMAD.IADD R27, R30, 0x1, R27 ;  /* 0x000000011e1b7824 */ /* 0x000fe200078e021b */
[----:B0-----:R-:W-:Y:S01]  /*1150*/  SEL R32, RZ, 0x1, P5 ;  /* 0x00000001ff207807 */ /* 0x001fe20002800000 */
[----:B------:R-:W-:Y:S01]  /*1160*/  IMAD.IADD R24, R18, 0x1, R19 ;  /* 0x0000000112187824 */ /* 0x000fe200078e0213 */
[----:B------:R-:W-:-:S02]  /*1170*/  FSETP.GTU.AND P5, PT, R25, RZ, PT ;  /* 0x000000ff1900720b */ /* 0x000fc40003fac000 */
[----:B------:R-:W-:Y:S02]  /*1180*/  SEL R30, RZ, 0x1, P3 ;  /* 0x00000001ff1e7807 */ /* 0x000fe40001800000 */
[----:B------:R-:W-:Y:S02]  /*1190*/  SEL R19, RZ, 0x100, P6 ;  /* 0x00000100ff137807 */ /* 0x000fe40003000000 */
[----:B------:R-:W-:Y:S02]  /*11a0*/  SEL R25, RZ, 0x100, P4 ;  /* 0x00000100ff197807 */ /* 0x000fe40002000000 */
[----:B------:R-:W-:Y:S01]  /*11b0*/  FSETP.GTU.AND P4, PT, R26, RZ, PT ;  /* 0x000000ff1a00720b */ /* 0x000fe20003f8c000 */
[----:B------:R-:W-:Y:S02]  /*11c0*/  IMAD.IADD R28, R28, 0x1, R29 ;  /* 0x000000011c1c7824 */ /* 0x000fe400078e021d */
[----:B------:R-:W-:Y:S02]  /*11d0*/  IMAD.IADD R26, R20, 0x1, R21 ;  /* 0x00000001141a7824 */ /* 0x000fe400078e0215 */
[----:B------:R-:W-:Y:S01]  /*11e0*/  IMAD.IADD R29, R22, 0x1, R23 ;  /* 0x00000001161d7824 */ /* 0x000fe200078e0217 */
[----:B------:R-:W-:Y:S01]  /*11f0*/  SEL R22, RZ, 0x100, P4 ;  /* 0x00000100ff167807 */ /* 0x000fe20002000000 */
[----:B------:R-:W-:Y:S01]  /*1200*/  IMAD.IADD R30, R30, 0x1, R19 ;  /* 0x000000011e1e7824 */ /* 0x000fe200078e0213 */
[----:B------:R-:W-:Y:S01]  /*1210*/  SEL R19, RZ, 0x1, P5 ;  /* 0x00000001ff137807 */ /* 0x000fe20002800000 */
[----:B------:R-:W-:Y:S01]  /*1220*/  IMAD.WIDE R20, R17, 0x4, R34 ;  /* 0x0000000411147825 */ /* 0x000fe200078e0222 */
[----:B------:R-:W-:-:S03]  /*1230*/  IADD3 R18, P3, R0, UR4, RZ ;  /* 0x0000000400127c10 */ /* 0x000fc6000ff7e0ff */
[----:B------:R-:W-:Y:S01]  /*1240*/  IMAD.WIDE R34, R31, 0x4, R34 ;  /* 0x000000041f227825 */ /* 0x000fe200078e0222 */
[----:B-1----:R0:W-:Y:S03]  /*1250*/  @!P1 STG.E.128 desc[UR6][R20.64], R8 ;  /* 0x0000000814009986 */ /* 0x0021e6000c101d06 */
[----:B------:R-:W-:Y:S01]  /*1260*/  IMAD.IADD R25, R32, 0x1, R25 ;  /* 0x0000000120197824 */ /* 0x000fe200078e0219 */
[----:B--2---:R1:W-:Y:S01]  /*1270*/  @!P2 STG.E.128 desc[UR6][R34.64], R12 ;  /* 0x0000000c2200a986 */ /* 0x0043e2000c101d06 */
[----:B------:R-:W-:Y:S01]  /*1280*/  IMAD.IADD R17, R19, 0x1, R22 ;  /* 0x0000000113117824 */ /* 0x000fe200078e0216 */
[----:B------:R-:W-:Y:S02]  /*1290*/  IADD3 R32, P1, R4, UR4, RZ ;  /* 0x0000000404207c10 */ /* 0x000fe4000ff3e0ff */
[----:B------:R-:W-:Y:S02]  /*12a0*/  LEA.HI.X.SX32 R19, R0, UR5, 0x1, P3 ;  /* 0x0000000500137c11 */ /* 0x000fe400098f0eff */
[----:B------:R-:W-:-:S02]  /*12b0*/  IADD3 R36, P2, R5, UR4, RZ ;  /* 0x0000000405247c10 */ /* 0x000fc4000ff5e0ff */
[----:B------:R-:W-:Y:S02]  /*12c0*/  IADD3 R22, P3, R7, UR4, RZ ;  /* 0x0000000407167c10 */ /* 0x000fe4000ff7e0ff */
[----:B------:R-:W-:Y:S02]  /*12d0*/  LEA.HI.X.SX32 R33, R4, UR5, 0x1, P1 ;  /* 0x0000000504217c11 */ /* 0x000fe400088f0eff */
[----:B------:R-:W-:Y:S02]  /*12e0*/  IADD3 R4, P1, R3, UR4, RZ ;  /* 0x0000000403047c10 */ /* 0x000fe4000ff3e0ff */
[----:B------:R-:W-:Y:S02]  /*12f0*/  LEA.HI.X.SX32 R37, R5, UR5, 0x1, P2 ;  /* 0x0000000505257c11 */ /* 0x000fe400090f0eff */
[----:B------:R-:W-:Y:S02]  /*1300*/  LEA.HI.X.SX32 R23, R7, UR5, 0x1, P3 ;  /* 0x0000000507177c11 */ /* 0x000fe400098f0eff */
[----:B0-----:R-:W-:-:S02]  /*1310*/  IADD3 R8, P2, R6, UR4, RZ ;  /* 0x0000000406087c10 */ /* 0x001fc4000ff5e0ff */
[----:B------:R-:W-:Y:S01]  /*1320*/  IADD3 R10, P3, R2, UR4, RZ ;  /* 0x00000004020a7c10 */ /* 0x000fe2000ff7e0ff */
[----:B------:R1:W-:Y:S01]  /*1330*/  @!P0 STG.E.U16 desc[UR6][R18.64], R27 ;  /* 0x0000001b12008986 */ /* 0x0003e2000c101506 */
[----:B------:R-:W-:Y:S02]  /*1340*/  LEA.HI.X.SX32 R5, R3, UR5, 0x1, P1 ;  /* 0x0000000503057c11 */ /* 0x000fe400088f0eff */
[----:B------:R-:W-:Y:S01]  /*1350*/  LEA.HI.X.SX32 R9, R6, UR5, 0x1, P2 ;  /* 0x0000000506097c11 */ /* 0x000fe200090f0eff */
[----:B------:R1:W-:Y:S01]  /*1360*/  @!P0 STG.E.U16 desc[UR6][R22.64], R28 ;  /* 0x0000001c16008986 */ /* 0x0003e2000c101506 */
[----:B------:R-:W-:Y:S02]  /*1370*/  LEA.HI.X.SX32 R11, R2, UR5, 0x1, P3 ;  /* 0x00000005020b7c11 */ /* 0x000fe400098f0eff */
[----:B------:R-:W-:Y:S01]  /*1380*/  IADD3 R6, P1, R16, UR4, RZ ;  /* 0x0000000410067c10 */ /* 0x000fe2000ff3e0ff */
[----:B------:R1:W-:Y:S04]  /*1390*/  @!P0 STG.E.U16 desc[UR6][R32.64], R24 ;  /* 0x0000001820008986 */ /* 0x0003e8000c101506 */
[----:B------:R1:W-:Y:S01]  /*13a0*/  @!P0 STG.E.U16 desc[UR6][R36.64], R26 ;  /* 0x0000001a24008986 */ /* 0x0003e2000c101506 */
[----:B------:R-:W-:-:S03]  /*13b0*/  LEA.HI.X.SX32 R7, R16, UR5, 0x1, P1 ;  /* 0x0000000510077c11 */ /* 0x000fc600088f0eff */
[----:B------:R1:W-:Y:S04]  /*13c0*/  @!P0 STG.E.U16 desc[UR6][R4.64], R29 ;  /* 0x0000001d04008986 */ /* 0x0003e8000c101506 */
[----:B------:R1:W-:Y:S04]  /*13d0*/  @!P0 STG.E.U16 desc[UR6][R8.64], R25 ;  /* 0x0000001908008986 */ /* 0x0003e8000c101506 */
[----:B------:R1:W-:Y:S01]  /*13e0*/  @!P0 STG.E.U16 desc[UR6][R10.64], R30 ;  /* 0x0000001e0a008986 */ /* 0x0003e2000c101506 */
[----:B------:R-:W-:Y:S05]  /*13f0*/  @P0 EXIT ;  /* 0x000000000000094d */ /* 0x000fea0003800000 */
[----:B------:R-:W-:Y:S01]  /*1400*/  STG.E.U16 desc[UR6][R6.64], R17 ;  /* 0x0000001106007986 */ /* 0x000fe2000c101506 */
[----:B------:R-:W-:Y:S05]  /*1410*/  EXIT ;  /* 0x000000000000794d */ /* 0x000fea0003800000 */
.L_x_0:
[----:B------:R-:W-:-:S00]  /*1420*/  BRA `(.L_x_0) ;  /* 0xfffffffc00fc7947 */ /* 0x000fc0000383ffff */
[----:B------:R-:W-:-:S00]  /*1430*/  NOP ;  /* 0x0000000000007918 */ /* 0x000fc00000000000 */
        /* <DEDUP_REMOVED lines=12> */
.L_x_1:


//--------------------- .nv.global.init           --------------------------
	.section	.nv.global.init,"aw",@progbits
.nv.global.init:
	.type		_$_str,@object
	.size		_$_str,(_$_str_$_2 - _$_str)
_$_str:
        /*0000*/ 	.byte	0x5f, 0x5f, 0x43, 0x55, 0x44, 0x41, 0x5f, 0x46, 0x54, 0x5a, 0x00
	.type		_$_str_$_2,@object
	.size		_$_str_$_2,(.L_1 - _$_str_$_2)
_$_str_$_2:
        /*000b*/ 	.byte	0x5f, 0x5f, 0x43, 0x55, 0x44, 0x41, 0x5f, 0x50, 0x52, 0x45, 0x43, 0x5f, 0x53, 0x51, 0x52, 0x54
        /*001b*/ 	.byte	0x00
.L_1:


//--------------------- .nv.shared.triton_poi_fused__native_batch_norm_legit_no_training_relu_threshold_backward_41 --------------------------
	.section	.nv.shared.triton_poi_fused__native_batch_norm_legit_no_training_relu_threshold_backward_41,"aw",@nobits
	.sectionflags	@""
	.align	16
	.zero		1024


//--------------------- .nv.constant0.triton_poi_fused__native_batch_norm_legit_no_training_relu_threshold_backward_41 --------------------------
	.section	.nv.constant0.triton_poi_fused__native_batch_norm_legit_no_training_relu_threshold_backward_41,"a",@progbits
	.sectionflags	@""
	.align	4
.nv.constant0.triton_poi_fused__native_batch_norm_legit_no_training_relu_threshold_backward_41:
	.zero		592
